//
// Generated by NVIDIA NVVM Compiler
//
// Compiler Build ID: CL-36424714
// Cuda compilation tools, release 13.0, V13.0.88
// Based on NVVM 20.0.0
//

.version 9.0
.target sm_100
.address_size 64

	// .globl	_Z3sumPKfiPjPVf
// _ZZ3sumPKfiPjPVfE15isLastBlockDone has been demoted
// _ZZ3sumPKfiPjPVfE10partialSum has been demoted

.visible .entry _Z3sumPKfiPjPVf(
	.param .u64 .ptr .align 1 _Z3sumPKfiPjPVf_param_0,
	.param .u32 _Z3sumPKfiPjPVf_param_1,
	.param .u64 .ptr .align 1 _Z3sumPKfiPjPVf_param_2,
	.param .u64 .ptr .align 1 _Z3sumPKfiPjPVf_param_3
)
{
	.reg .pred 	%p<14>;
	.reg .b16 	%rs<3>;
	.reg .b32 	%r<49>;
	.reg .b32 	%f<15>;
	.reg .b64 	%rd<25>;
	// demoted variable
	.shared .align 1 .u8 _ZZ3sumPKfiPjPVfE15isLastBlockDone;
	// demoted variable
	.shared .align 4 .f32 _ZZ3sumPKfiPjPVfE10partialSum;
	ld.param.u64 	%rd7, [_Z3sumPKfiPjPVf_param_0];
	ld.param.u32 	%r24, [_Z3sumPKfiPjPVf_param_1];
	ld.param.u64 	%rd8, [_Z3sumPKfiPjPVf_param_2];
	ld.param.u64 	%rd9, [_Z3sumPKfiPjPVf_param_3];
	cvta.to.global.u64 	%rd1, %rd8;
	cvta.to.global.u64 	%rd2, %rd9;
	mov.u32 	%r1, %ctaid.x;
	mov.u32 	%r2, %nctaid.x;
	mov.u32 	%r3, %ntid.x;
	mov.u32 	%r4, %tid.x;
	mad.lo.s32 	%r5, %r1, %r3, %r4;
	setp.ne.s32 	%p1, %r4, 0;
	@%p1 bra 	$L__BB0_2;
	mov.b32 	%r25, 0;
	st.shared.u32 	[_ZZ3sumPKfiPjPVfE10partialSum], %r25;
$L__BB0_2:
	bar.sync 	0;
	setp.ge.u32 	%p2, %r5, %r24;
	@%p2 bra 	$L__BB0_4;
	cvta.to.global.u64 	%rd10, %rd7;
	mul.wide.u32 	%rd11, %r5, 4;
	add.s64 	%rd12, %rd10, %rd11;
	ld.global.nc.f32 	%f1, [%rd12];
	atom.shared.add.f32 	%f2, [_ZZ3sumPKfiPjPVfE10partialSum], %f1;
$L__BB0_4:
	setp.ne.s32 	%p3, %r4, 0;
	bar.sync 	0;
	@%p3 bra 	$L__BB0_6;
	ld.shared.f32 	%f3, [_ZZ3sumPKfiPjPVfE10partialSum];
	mul.wide.u32 	%rd13, %r1, 4;
	add.s64 	%rd14, %rd2, %rd13;
	st.volatile.global.f32 	[%rd14], %f3;
	membar.gl;
	atom.global.add.u32 	%r26, [%rd1], 1;
	add.s32 	%r27, %r2, -1;
	setp.eq.s32 	%p4, %r26, %r27;
	selp.u16 	%rs1, 1, 0, %p4;
	st.shared.u8 	[_ZZ3sumPKfiPjPVfE15isLastBlockDone], %rs1;
$L__BB0_6:
	bar.sync 	0;
	ld.shared.u8 	%rs2, [_ZZ3sumPKfiPjPVfE15isLastBlockDone];
	setp.eq.s16 	%p5, %rs2, 0;
	@%p5 bra 	$L__BB0_18;
	setp.ne.s32 	%p6, %r4, 0;
	@%p6 bra 	$L__BB0_9;
	mov.b32 	%r28, 0;
	st.shared.u32 	[_ZZ3sumPKfiPjPVfE10partialSum], %r28;
$L__BB0_9:
	bar.sync 	0;
	setp.ge.u32 	%p7, %r4, %r2;
	@%p7 bra 	$L__BB0_16;
	add.s32 	%r29, %r4, %r3;
	max.u32 	%r30, %r2, %r29;
	setp.lt.u32 	%p8, %r29, %r2;
	selp.u32 	%r31, 1, 0, %p8;
	add.s32 	%r32, %r29, %r31;
	sub.s32 	%r33, %r30, %r32;
	div.u32 	%r34, %r33, %r3;
	add.s32 	%r6, %r34, %r31;
	and.b32  	%r35, %r6, 3;
	setp.eq.s32 	%p9, %r35, 3;
	mov.u32 	%r48, %r4;
	@%p9 bra 	$L__BB0_13;
	add.s32 	%r36, %r6, 1;
	and.b32  	%r37, %r36, 3;
	mul.wide.u32 	%rd15, %r4, 4;
	add.s64 	%rd24, %rd2, %rd15;
	mul.wide.u32 	%rd4, %r3, 4;
	neg.s32 	%r43, %r37;
	mad.lo.s32 	%r48, %r3, %r37, %r4;
$L__BB0_12:
	.pragma "nounroll";
	ld.volatile.global.f32 	%f4, [%rd24];
	atom.shared.add.f32 	%f5, [_ZZ3sumPKfiPjPVfE10partialSum], %f4;
	add.s64 	%rd24, %rd24, %rd4;
	add.s32 	%r43, %r43, 1;
	setp.ne.s32 	%p10, %r43, 0;
	@%p10 bra 	$L__BB0_12;
$L__BB0_13:
	setp.lt.u32 	%p11, %r6, 3;
	@%p11 bra 	$L__BB0_16;
	shl.b32 	%r38, %r3, 1;
	add.s32 	%r47, %r48, %r38;
	shl.b32 	%r13, %r3, 2;
	mad.lo.s32 	%r46, %r3, 3, %r48;
	add.s32 	%r45, %r3, %r48;
$L__BB0_15:
	mul.wide.u32 	%rd16, %r48, 4;
	add.s64 	%rd17, %rd2, %rd16;
	ld.volatile.global.f32 	%f6, [%rd17];
	atom.shared.add.f32 	%f7, [_ZZ3sumPKfiPjPVfE10partialSum], %f6;
	add.s32 	%r39, %r48, %r3;
	mul.wide.u32 	%rd18, %r45, 4;
	add.s64 	%rd19, %rd2, %rd18;
	ld.volatile.global.f32 	%f8, [%rd19];
	atom.shared.add.f32 	%f9, [_ZZ3sumPKfiPjPVfE10partialSum], %f8;
	add.s32 	%r40, %r39, %r3;
	mul.wide.u32 	%rd20, %r47, 4;
	add.s64 	%rd21, %rd2, %rd20;
	ld.volatile.global.f32 	%f10, [%rd21];
	atom.shared.add.f32 	%f11, [_ZZ3sumPKfiPjPVfE10partialSum], %f10;
	add.s32 	%r41, %r40, %r3;
	mul.wide.u32 	%rd22, %r46, 4;
	add.s64 	%rd23, %rd2, %rd22;
	ld.volatile.global.f32 	%f12, [%rd23];
	atom.shared.add.f32 	%f13, [_ZZ3sumPKfiPjPVfE10partialSum], %f12;
	add.s32 	%r48, %r41, %r3;
	add.s32 	%r47, %r47, %r13;
	add.s32 	%r46, %r46, %r13;
	add.s32 	%r45, %r45, %r13;
	setp.lt.u32 	%p12, %r48, %r2;
	@%p12 bra 	$L__BB0_15;
$L__BB0_16:
	setp.ne.s32 	%p13, %r4, 0;
	bar.sync 	0;
	@%p13 bra 	$L__BB0_18;
	ld.shared.f32 	%f14, [_ZZ3sumPKfiPjPVfE10partialSum];
	st.volatile.global.f32 	[%rd2], %f14;
	mov.b32 	%r42, 0;
	st.global.u32 	[%rd1], %r42;
$L__BB0_18:
	ret;

}


// ===== COMPILED SASS (sm_100) =====

	.target	sm_100

	.elftype	@"ET_EXEC"


//--------------------- .note.nv.tkinfo           --------------------------
	.section	.note.nv.tkinfo,"",@"SHT_NOTE"
	.sectionflags	@"SHF_NOTE_NV_TKINFO"
	.tkinfo
        /*0018*/ 	.word	0x00000002
        /*0030*/ 	.string	""
        /*0030*/ 	.string	"ptxas"
        /*0030*/ 	.string	"Cuda compilation tools, release 13.0, V13.0.88"
        /*0030*/ 	.string	"Build cuda_13.0.r13.0/compiler.36424714_0"
        /*0030*/ 	.string	"-arch sm_100 -m 64 "



//--------------------- .note.nv.cuinfo           --------------------------
	.section	.note.nv.cuinfo,"",@"SHT_NOTE"
	.sectionflags	@"SHF_NOTE_NV_CUINFO"
        /*0018*/ 	.short	0x0002
        /*001a*/ 	.short	0x0064
        /*001c*/ 	.short	0x0082
	.zero		2


//--------------------- .nv.info                  --------------------------
	.section	.nv.info,"",@"SHT_CUDA_INFO"
	.align	4


	//----- nvinfo : EIATTR_REGCOUNT
	.align		4
        /*0000*/ 	.byte	0x04, 0x2f
        /*0002*/ 	.short	(.L_1 - .L_0)
	.align		4
.L_0:
        /*0004*/ 	.word	index@(_Z3sumPKfiPjPVf)
        /*0008*/ 	.word	0x00000010


	//----- nvinfo : EIATTR_FRAME_SIZE
	.align		4
.L_1:
        /*000c*/ 	.byte	0x04, 0x11
        /*000e*/ 	.short	(.L_3 - .L_2)
	.align		4
.L_2:
        /*0010*/ 	.word	index@(_Z3sumPKfiPjPVf)
        /*0014*/ 	.word	0x00000000


	//----- nvinfo : EIATTR_MIN_STACK_SIZE
	.align		4
.L_3:
        /*0018*/ 	.byte	0x04, 0x12
        /*001a*/ 	.short	(.L_5 - .L_4)
	.align		4
.L_4:
        /*001c*/ 	.word	index@(_Z3sumPKfiPjPVf)
        /*0020*/ 	.word	0x00000000
.L_5:


//--------------------- .nv.compat                --------------------------
	.section	.nv.compat,"",@"SHT_CUDA_COMPAT_INFO"
	.align	4
        /*0000*/ 	.byte	0x02, 0x09, 0x00, 0x00, 0x02, 0x02, 0x01, 0x00, 0x02, 0x05, 0x05, 0x00, 0x03, 0x07, 0x01, 0x01
        /*0010*/ 	.byte	0x02, 0x03, 0x00, 0x00, 0x02, 0x06, 0x01, 0x00, 0x04, 0x0b, 0x08, 0x00, 0x09, 0x00, 0x00, 0x00
        /*0020*/ 	.byte	0x00, 0x00, 0x00, 0x00


//--------------------- .nv.info._Z3sumPKfiPjPVf  --------------------------
	.section	.nv.info._Z3sumPKfiPjPVf,"",@"SHT_CUDA_INFO"
	.sectionflags	@""
	.align	4


	//----- nvinfo : EIATTR_CUDA_API_VERSION
	.align		4
        /*0000*/ 	.byte	0x04, 0x37
        /*0002*/ 	.short	(.L_7 - .L_6)
.L_6:
        /*0004*/ 	.word	0x00000082


	//----- nvinfo : EIATTR_KPARAM_INFO
	.align		4
.L_7:
        /*0008*/ 	.byte	0x04, 0x17
        /*000a*/ 	.short	(.L_9 - .L_8)
.L_8:
        /*000c*/ 	.word	0x00000000
        /*0010*/ 	.short	0x0003
        /*0012*/ 	.short	0x0018
        /*0014*/ 	.byte	0x00, 0xf5, 0x21, 0x00


	//----- nvinfo : EIATTR_KPARAM_INFO
	.align		4
.L_9:
        /*0018*/ 	.byte	0x04, 0x17
        /*001a*/ 	.short	(.L_11 - .L_10)
.L_10:
        /*001c*/ 	.word	0x00000000
        /*0020*/ 	.short	0x0002
        /*0022*/ 	.short	0x0010
        /*0024*/ 	.byte	0x00, 0xf5, 0x21, 0x00


	//----- nvinfo : EIATTR_KPARAM_INFO
	.align		4
.L_11:
        /*0028*/ 	.byte	0x04, 0x17
        /*002a*/ 	.short	(.L_13 - .L_12)
.L_12:
        /*002c*/ 	.word	0x00000000
        /*0030*/ 	.short	0x0001
        /*0032*/ 	.short	0x0008
        /*0034*/ 	.byte	0x00, 0xf0, 0x11, 0x00


	//----- nvinfo : EIATTR_KPARAM_INFO
	.align		4
.L_13:
        /*0038*/ 	.byte	0x04, 0x17
        /*003a*/ 	.short	(.L_15 - .L_14)
.L_14:
        /*003c*/ 	.word	0x00000000
        /*0040*/ 	.short	0x0000
        /*0042*/ 	.short	0x0000
        /*0044*/ 	.byte	0x00, 0xf5, 0x21, 0x00


	//----- nvinfo : EIATTR_SPARSE_MMA_MASK
	.align		4
.L_15:
        /*0048*/ 	.byte	0x03, 0x50
        /*004a*/ 	.short	0x0000


	//----- nvinfo : EIATTR_MAXREG_COUNT
	.align		4
        /*004c*/ 	.byte	0x03, 0x1b
        /*004e*/ 	.short	0x00ff


	//----- nvinfo : EIATTR_NUM_BARRIERS
	.align		4
        /*0050*/ 	.byte	0x02, 0x4c
        /*0052*/ 	.byte	0x01
	.zero		1


	//----- nvinfo : EIATTR_MERCURY_ISA_VERSION
	.align		4
        /*0054*/ 	.byte	0x03, 0x5f
        /*0056*/ 	.short	0x0101


	//----- nvinfo : EIATTR_VRC_CTA_INIT_COUNT
	.align		4
        /*0058*/ 	.byte	0x02, 0x4a
	.zero		1
	.zero		1


	//----- nvinfo : EIATTR_EXIT_INSTR_OFFSETS
	.align		4
        /*005c*/ 	.byte	0x04, 0x1c
        /*005e*/ 	.short	(.L_17 - .L_16)


	//   ....[0]....
.L_16:
        /*0060*/ 	.word	0x00000390


	//   ....[1]....
        /*0064*/ 	.word	0x00000a40


	//   ....[2]....
        /*0068*/ 	.word	0x00000ad0


	//----- nvinfo : EIATTR_CRS_STACK_SIZE
	.align		4
.L_17:
        /*006c*/ 	.byte	0x04, 0x1e
        /*006e*/ 	.short	(.L_19 - .L_18)
.L_18:
        /*0070*/ 	.word	0x00000000


	//----- nvinfo : EIATTR_CBANK_PARAM_SIZE
	.align		4
.L_19:
        /*0074*/ 	.byte	0x03, 0x19
        /*0076*/ 	.short	0x0020


	//----- nvinfo : EIATTR_PARAM_CBANK
	.align		4
        /*0078*/ 	.byte	0x04, 0x0a
        /*007a*/ 	.short	(.L_21 - .L_20)
	.align		4
.L_20:
        /*007c*/ 	.word	index@(.nv.constant0._Z3sumPKfiPjPVf)
        /*0080*/ 	.short	0x0380
        /*0082*/ 	.short	0x0020


	//----- nvinfo : EIATTR_SW_WAR
	.align		4
.L_21:
        /*0084*/ 	.byte	0x04, 0x36
        /*0086*/ 	.short	(.L_23 - .L_22)
.L_22:
        /*0088*/ 	.word	0x00000008
.L_23:


//--------------------- .nv.callgraph             --------------------------
	.section	.nv.callgraph,"",@"SHT_CUDA_CALLGRAPH"
	.align	4
	.sectionentsize	8
	.align		4
        /*0000*/ 	.word	0x00000000
	.align		4
        /*0004*/ 	.word	0xffffffff
	.align		4
        /*0008*/ 	.word	0x00000000
	.align		4
        /*000c*/ 	.word	0xfffffffe
	.align		4
        /*0010*/ 	.word	0x00000000
	.align		4
        /*0014*/ 	.word	0xfffffffd
	.align		4
        /*0018*/ 	.word	0x00000000
	.align		4
        /*001c*/ 	.word	0xfffffffc


//--------------------- .text._Z3sumPKfiPjPVf     --------------------------
	.section	.text._Z3sumPKfiPjPVf,"ax",@progbits
	.align	128
        .global         _Z3sumPKfiPjPVf
        .type           _Z3sumPKfiPjPVf,@function
        .size           _Z3sumPKfiPjPVf,(.L_x_22 - _Z3sumPKfiPjPVf)
        .other          _Z3sumPKfiPjPVf,@"STO_CUDA_ENTRY STV_DEFAULT"
_Z3sumPKfiPjPVf:
.text._Z3sumPKfiPjPVf:
[----:B------:R-:W-:Y:S01]  /*0000*/  LDC R1, c[0x0][0x37c] ;  /* 0x0000df00ff017b82 */ /* 0x000fe20000000800 */
[----:B------:R-:W0:Y:S01]  /*0010*/  S2R R0, SR_TID.X ;  /* 0x0000000000007919 */ /* 0x000e220000002100 */
[----:B------:R-:W1:Y:S06]  /*0020*/  LDCU UR6, c[0x0][0x370] ;  /* 0x00006e00ff0677ac */ /* 0x000e6c0008000800 */
[----:B------:R-:W2:Y:S01]  /*0030*/  LDC R3, c[0x0][0x360] ;  /* 0x0000d800ff037b82 */ /* 0x000ea20000000800 */
[----:B------:R-:W-:Y:S01]  /*0040*/  BSSY.RECONVERGENT B0, `(.L_x_0) ;  /* 0x000001b000007945 */ /* 0x000fe20003800200 */
[----:B------:R-:W2:Y:S01]  /*0050*/  S2R R11, SR_CTAID.X ;  /* 0x00000000000b7919 */ /* 0x000ea20000002500 */
[----:B------:R-:W3:Y:S01]  /*0060*/  LDCU UR4, c[0x0][0x388] ;  /* 0x00007100ff0477ac */ /* 0x000ee20008000800 */
[----:B------:R-:W4:Y:S01]  /*0070*/  S2R R2, SR_CgaCtaId ;  /* 0x0000000000027919 */ /* 0x000f220000008800 */
[----:B------:R-:W0:Y:S02]  /*0080*/  LDCU.64 UR8, c[0x0][0x358] ;  /* 0x00006b00ff0877ac */ /* 0x000e240008000a00 */
[----:B0-----:R-:W-:Y:S01]  /*0090*/  ISETP.NE.AND P0, PT, R0, RZ, PT ;  /* 0x000000ff0000720c */ /* 0x001fe20003f05270 */
[----:B--2---:R-:W-:-:S05]  /*00a0*/  IMAD R9, R11, R3, R0 ;  /* 0x000000030b097224 */ /* 0x004fca00078e0200 */
[----:B---3--:R-:W-:-:S07]  /*00b0*/  ISETP.GE.U32.AND P1, PT, R9, UR4, PT ;  /* 0x0000000409007c0c */ /* 0x008fce000bf26070 */
[----:B------:R-:W0:Y:S01]  /*00c0*/  @!P0 S2R R5, SR_CgaCtaId ;  /* 0x0000000000058919 */ /* 0x000e220000008800 */
[----:B------:R-:W-:-:S04]  /*00d0*/  @!P0 MOV R4, 0x400 ;  /* 0x0000040000048802 */ /* 0x000fc80000000f00 */
[----:B0-----:R-:W-:Y:S02]  /*00e0*/  @!P0 LEA R4, R5, R4, 0x18 ;  /* 0x0000000405048211 */ /* 0x001fe400078ec0ff */
[----:B------:R-:W-:-:S03]  /*00f0*/  MOV R5, 0x400 ;  /* 0x0000040000057802 */ /* 0x000fc60000000f00 */
[----:B------:R0:W-:Y:S01]  /*0100*/  @!P0 STS [R4+0x4], RZ ;  /* 0x000004ff04008388 */ /* 0x0001e20000000800 */
[----:B----4-:R-:W-:Y:S01]  /*0110*/  LEA R10, R2, R5, 0x18 ;  /* 0x00000005020a7211 */ /* 0x010fe200078ec0ff */
[----:B------:R-:W-:Y:S06]  /*0120*/  BAR.SYNC.DEFER_BLOCKING 0x0 ;  /* 0x0000000000007b1d */ /* 0x000fec0000010000 */
[----:B-1----:R-:W-:Y:S05]  /*0130*/  @P1 BRA `(.L_x_1) ;  /* 0x00000000002c1947 */ /* 0x002fea0003800000 */
[----:B------:R-:W1:Y:S02]  /*0140*/  LDC.64 R6, c[0x0][0x380] ;  /* 0x0000e000ff067b82 */ /* 0x000e640000000a00 */
[----:B-1----:R-:W-:-:S06]  /*0150*/  IMAD.WIDE.U32 R6, R9, 0x4, R6 ;  /* 0x0000000409067825 */ /* 0x002fcc00078e0006 */
[----:B------:R1:W5:Y:S01]  /*0160*/  LDG.E.CONSTANT R7, desc[UR8][R6.64] ;  /* 0x0000000806077981 */ /* 0x000362000c1e9900 */
[----:B0-----:R-:W-:Y:S01]  /*0170*/  MOV R4, 0x400 ;  /* 0x0000040000047802 */ /* 0x001fe20000000f00 */
[----:B------:R-:W0:Y:S04]  /*0180*/  S2R R9, SR_CgaCtaId ;  /* 0x0000000000097919 */ /* 0x000e280000008800 */
[----:B------:R-:W-:-:S05]  /*0190*/  VIADD R4, R4, 0x4 ;  /* 0x0000000404047836 */ /* 0x000fca0000000000 */
[----:B01----:R-:W-:-:S07]  /*01a0*/  LEA R4, R9, R4, 0x18 ;  /* 0x0000000409047211 */ /* 0x003fce00078ec0ff */
.L_x_2:
[----:B------:R-:W0:Y:S02]  /*01b0*/  LDS R8, [R4] ;  /* 0x0000000004087984 */ /* 0x000e240000000800 */
[----:B0----5:R-:W-:-:S05]  /*01c0*/  FADD R9, R7, R8 ;  /* 0x0000000807097221 */ /* 0x021fca0000000000 */
[----:B------:R-:W0:Y:S02]  /*01d0*/  ATOMS.CAST.SPIN P1, [R4], R8, R9 ;  /* 0x000000080400758d */ /* 0x000e240001820009 */
[----:B0-----:R-:W-:Y:S05]  /*01e0*/  @!P1 BRA `(.L_x_2) ;  /* 0xfffffffc00f09947 */ /* 0x001fea000383ffff */
.L_x_1:
[----:B------:R-:W-:Y:S05]  /*01f0*/  BSYNC.RECONVERGENT B0 ;  /* 0x0000000000007941 */ /* 0x000fea0003800200 */
.L_x_0:
[----:B------:R-:W-:Y:S06]  /*0200*/  BAR.SYNC.DEFER_BLOCKING 0x0 ;  /* 0x0000000000007b1d */ /* 0x000fec0000010000 */
[----:B------:R-:W-:Y:S04]  /*0210*/  BSSY.RECONVERGENT B0, `(.L_x_3) ;  /* 0x0000014000007945 */ /* 0x000fe80003800200 */
[----:B------:R-:W-:Y:S05]  /*0220*/  @P0 BRA `(.L_x_4) ;  /* 0x0000000000480947 */ /* 0x000fea0003800000 */
[----:B------:R-:W1:Y:S01]  /*0230*/  S2UR UR5, SR_CgaCtaId ;  /* 0x00000000000579c3 */ /* 0x000e620000008800 */
[----:B------:R-:W-:-:S07]  /*0240*/  UMOV UR4, 0x400 ;  /* 0x0000040000047882 */ /* 0x000fce0000000000 */
[----:B------:R-:W2:Y:S01]  /*0250*/  LDC.64 R6, c[0x0][0x398] ;  /* 0x0000e600ff067b82 */ /* 0x000ea20000000a00 */
[----:B-1----:R-:W-:Y:S01]  /*0260*/  ULEA UR4, UR5, UR4, 0x18 ;  /* 0x0000000405047291 */ /* 0x002fe2000f8ec0ff */
[----:B--2---:R-:W-:-:S08]  /*0270*/  IMAD.WIDE.U32 R6, R11, 0x4, R6 ;  /* 0x000000040b067825 */ /* 0x004fd000078e0006 */
[----:B------:R-:W1:Y:S04]  /*0280*/  LDS R9, [UR4+0x4] ;  /* 0x00000404ff097984 */ /* 0x000e680008000800 */
[----:B-1----:R1:W-:Y:S01]  /*0290*/  STG.E.STRONG.SYS desc[UR8][R6.64], R9 ;  /* 0x0000000906007986 */ /* 0x0023e2000c115908 */
[----:B------:R-:W-:Y:S06]  /*02a0*/  MEMBAR.SC.GPU ;  /* 0x0000000000007992 */ /* 0x000fec0000002000 */
[----:B------:R-:W-:-:S00]  /*02b0*/  ERRBAR ;  /* 0x00000000000079ab */ /* 0x000fc00000000000 */
[----:B------:R-:W-:Y:S06]  /*02c0*/  CGAERRBAR ;  /* 0x00000000000075ab */ /* 0x000fec0000000000 */
[----:B------:R-:W-:Y:S02]  /*02d0*/  CCTL.IVALL ;  /* 0x00000000ff00798f */ /* 0x000fe40002000000 */
[----:B-1----:R-:W1:Y:S01]  /*02e0*/  LDC.64 R6, c[0x0][0x390] ;  /* 0x0000e400ff067b82 */ /* 0x002e620000000a00 */
[----:B------:R-:W-:-:S05]  /*02f0*/  IMAD.MOV.U32 R9, RZ, RZ, 0x1 ;  /* 0x00000001ff097424 */ /* 0x000fca00078e00ff */
[----:B-1----:R-:W2:Y:S01]  /*0300*/  ATOMG.E.ADD.STRONG.GPU PT, R6, desc[UR8][R6.64], R9 ;  /* 0x80000009060679a8 */ /* 0x002ea200081ef108 */
[----:B------:R-:W-:-:S06]  /*0310*/  UIADD3 UR5, UPT, UPT, UR6, -0x1, URZ ;  /* 0xffffffff06057890 */ /* 0x000fcc000fffe0ff */
[----:B--2---:R-:W-:-:S04]  /*0320*/  ISETP.NE.AND P1, PT, R6, UR5, PT ;  /* 0x0000000506007c0c */ /* 0x004fc8000bf25270 */
[----:B0-----:R-:W-:-:S05]  /*0330*/  SEL R4, RZ, 0x1, P1 ;  /* 0x00000001ff047807 */ /* 0x001fca0000800000 */
[----:B------:R1:W-:Y:S04]  /*0340*/  STS.U8 [UR4], R4 ;  /* 0x00000004ff007988 */ /* 0x0003e80008000004 */
.L_x_4:
[----:B------:R-:W-:Y:S05]  /*0350*/  BSYNC.RECONVERGENT B0 ;  /* 0x0000000000007941 */ /* 0x000fea0003800200 */
.L_x_3:
[----:B------:R-:W-:Y:S06]  /*0360*/  BAR.SYNC.DEFER_BLOCKING 0x0 ;  /* 0x0000000000007b1d */ /* 0x000fec0000010000 */
[----:B01----:R-:W0:Y:S02]  /*0370*/  LDS.U8 R4, [R10] ;  /* 0x000000000a047984 */ /* 0x003e240000000000 */
[----:B0-----:R-:W-:-:S13]  /*0380*/  ISETP.NE.AND P1, PT, R4, RZ, PT ;  /* 0x000000ff0400720c */ /* 0x001fda0003f25270 */
[----:B------:R-:W-:Y:S05]  /*0390*/  @!P1 EXIT ;  /* 0x000000000000994d */ /* 0x000fea0003800000 */
[----:B------:R0:W-:Y:S01]  /*03a0*/  @!P0 STS [R10+0x4], RZ ;  /* 0x000004ff0a008388 */ /* 0x0001e20000000800 */
[----:B------:R-:W-:Y:S01]  /*03b0*/  BAR.SYNC.DEFER_BLOCKING 0x0 ;  /* 0x0000000000007b1d */ /* 0x000fe20000010000 */
[----:B------:R-:W-:-:S05]  /*03c0*/  ISETP.GE.U32.AND P0, PT, R0, UR6, PT ;  /* 0x0000000600007c0c */ /* 0x000fca000bf06070 */
[----:B------:R-:W-:Y:S08]  /*03d0*/  BSSY.RECONVERGENT B0, `(.L_x_5) ;  /* 0x0000064000007945 */ /* 0x000ff00003800200 */
[----:B0-----:R-:W-:Y:S05]  /*03e0*/  @P0 BRA `(.L_x_6) ;  /* 0x0000000400880947 */ /* 0x001fea0003800000 */
[----:B------:R-:W0:Y:S01]  /*03f0*/  I2F.U32.RP R10, R3 ;  /* 0x00000003000a7306 */ /* 0x000e220000209000 */
[C---:B------:R-:W-:Y:S01]  /*0400*/  IMAD.IADD R4, R3.reuse, 0x1, R0 ;  /* 0x0000000103047824 */ /* 0x040fe200078e0200 */
[----:B------:R-:W-:Y:S01]  /*0410*/  ISETP.NE.U32.AND P2, PT, R3, RZ, PT ;  /* 0x000000ff0300720c */ /* 0x000fe20003f45070 */
[----:B------:R-:W-:Y:S03]  /*0420*/  BSSY.RECONVERGENT B1, `(.L_x_7) ;  /* 0x000002d000017945 */ /* 0x000fe60003800200 */
[C---:B------:R-:W-:Y:S02]  /*0430*/  ISETP.GE.U32.AND P0, PT, R4.reuse, UR6, PT ;  /* 0x0000000604007c0c */ /* 0x040fe4000bf06070 */
[----:B------:R-:W-:Y:S01]  /*0440*/  VIMNMX.U32 R9, PT, PT, R4, UR6, !PT ;  /* 0x0000000604097c48 */ /* 0x000fe2000ffe0000 */
[----:B0-----:R-:W0:Y:S02]  /*0450*/  MUFU.RCP R10, R10 ;  /* 0x0000000a000a7308 */ /* 0x001e240000001000 */
[----:B0-----:R-:W-:-:S06]  /*0460*/  VIADD R6, R10, 0xffffffe ;  /* 0x0ffffffe0a067836 */ /* 0x001fcc0000000000 */
[----:B------:R0:W1:Y:S02]  /*0470*/  F2I.FTZ.U32.TRUNC.NTZ R7, R6 ;  /* 0x0000000600077305 */ /* 0x000064000021f000 */
[----:B0-----:R-:W-:Y:S01]  /*0480*/  IMAD.MOV.U32 R6, RZ, RZ, RZ ;  /* 0x000000ffff067224 */ /* 0x001fe200078e00ff */
[----:B-1----:R-:W-:-:S05]  /*0490*/  IADD3 R8, PT, PT, RZ, -R7, RZ ;  /* 0x80000007ff087210 */ /* 0x002fca0007ffe0ff */
[----:B------:R-:W-:Y:S01]  /*04a0*/  IMAD R11, R8, R3, RZ ;  /* 0x00000003080b7224 */ /* 0x000fe200078e02ff */
[----:B------:R-:W-:-:S03]  /*04b0*/  SEL R8, RZ, 0x1, P0 ;  /* 0x00000001ff087807 */ /* 0x000fc60000000000 */
[----:B------:R-:W-:Y:S01]  /*04c0*/  IMAD.HI.U32 R7, R7, R11, R6 ;  /* 0x0000000b07077227 */ /* 0x000fe200078e0006 */
[----:B------:R-:W-:-:S05]  /*04d0*/  IADD3 R4, PT, PT, R9, -R4, -R8 ;  /* 0x8000000409047210 */ /* 0x000fca0007ffe808 */
[----:B------:R-:W-:-:S05]  /*04e0*/  IMAD.HI.U32 R7, R7, R4, RZ ;  /* 0x0000000407077227 */ /* 0x000fca00078e00ff */
[----:B------:R-:W-:-:S05]  /*04f0*/  IADD3 R6, PT, PT, -R7, RZ, RZ ;  /* 0x000000ff07067210 */ /* 0x000fca0007ffe1ff */
[----:B------:R-:W-:-:S05]  /*0500*/  IMAD R4, R3, R6, R4 ;  /* 0x0000000603047224 */ /* 0x000fca00078e0204 */
[----:B------:R-:W-:-:S13]  /*0510*/  ISETP.GE.U32.AND P0, PT, R4, R3, PT ;  /* 0x000000030400720c */ /* 0x000fda0003f06070 */
[----:B------:R-:W-:Y:S02]  /*0520*/  @P0 IMAD.IADD R4, R4, 0x1, -R3 ;  /* 0x0000000104040824 */ /* 0x000fe400078e0a03 */
[----:B------:R-:W-:-:S03]  /*0530*/  @P0 VIADD R7, R7, 0x1 ;  /* 0x0000000107070836 */ /* 0x000fc60000000000 */
[----:B------:R-:W-:-:S13]  /*0540*/  ISETP.GE.U32.AND P1, PT, R4, R3, PT ;  /* 0x000000030400720c */ /* 0x000fda0003f26070 */
[----:B------:R-:W-:Y:S02]  /*0550*/  @P1 IADD3 R7, PT, PT, R7, 0x1, RZ ;  /* 0x0000000107071810 */ /* 0x000fe40007ffe0ff */
[----:B------:R-:W-:-:S05]  /*0560*/  @!P2 LOP3.LUT R7, RZ, R3, RZ, 0x33, !PT ;  /* 0x00000003ff07a212 */ /* 0x000fca00078e33ff */
[----:B------:R-:W-:-:S05]  /*0570*/  IMAD.IADD R8, R8, 0x1, R7 ;  /* 0x0000000108087824 */ /* 0x000fca00078e0207 */
[----:B------:R-:W-:-:S04]  /*0580*/  LOP3.LUT R4, R8, 0x3, RZ, 0xc0, !PT ;  /* 0x0000000308047812 */ /* 0x000fc800078ec0ff */
[----:B------:R-:W-:Y:S01]  /*0590*/  ISETP.NE.AND P0, PT, R4, 0x3, PT ;  /* 0x000000030400780c */ /* 0x000fe20003f05270 */
[----:B------:R-:W-:-:S12]  /*05a0*/  IMAD.MOV.U32 R4, RZ, RZ, R0 ;  /* 0x000000ffff047224 */ /* 0x000fd800078e0000 */
[----:B------:R-:W-:Y:S05]  /*05b0*/  @!P0 BRA `(.L_x_8) ;  /* 0x00000000004c8947 */ /* 0x000fea0003800000 */
[----:B------:R-:W0:Y:S01]  /*05c0*/  LDC.64 R6, c[0x0][0x398] ;  /* 0x0000e600ff067b82 */ /* 0x000e220000000a00 */
[----:B------:R-:W-:Y:S01]  /*05d0*/  IADD3 R4, PT, PT, R8, 0x1, RZ ;  /* 0x0000000108047810 */ /* 0x000fe20007ffe0ff */
[----:B------:R-:W-:-:S03]  /*05e0*/  VIADD R9, R5, 0x4 ;  /* 0x0000000405097836 */ /* 0x000fc60000000000 */
[----:B------:R-:W-:Y:S02]  /*05f0*/  LOP3.LUT R5, R4, 0x3, RZ, 0xc0, !PT ;  /* 0x0000000304057812 */ /* 0x000fe400078ec0ff */
[----:B------:R-:W-:-:S03]  /*0600*/  LEA R2, R2, R9, 0x18 ;  /* 0x0000000902027211 */ /* 0x000fc600078ec0ff */
[----:B------:R-:W-:Y:S02]  /*0610*/  IMAD R4, R5, R3, R0 ;  /* 0x0000000305047224 */ /* 0x000fe400078e0200 */
[----:B------:R-:W-:Y:S02]  /*0620*/  IMAD.MOV R5, RZ, RZ, -R5 ;  /* 0x000000ffff057224 */ /* 0x000fe400078e0a05 */
[----:B0-----:R-:W-:-:S07]  /*0630*/  IMAD.WIDE.U32 R6, R0, 0x4, R6 ;  /* 0x0000000400067825 */ /* 0x001fce00078e0006 */
.L_x_11:
[----:B------:R0:W5:Y:S01]  /*0640*/  LDG.E.STRONG.SYS R9, desc[UR8][R6.64] ;  /* 0x0000000806097981 */ /* 0x000162000c1f5900 */
[----:B------:R-:W-:Y:S01]  /*0650*/  BSSY.RECONVERGENT B2, `(.L_x_9) ;  /* 0x0000005000027945 */ /* 0x000fe20003800200 */
.L_x_10:
[----:B------:R-:W1:Y:S02]  /*0660*/  LDS R10, [R2] ;  /* 0x00000000020a7984 */ /* 0x000e640000000800 */
[----:B-1---5:R-:W-:-:S05]  /*0670*/  FADD R11, R9, R10 ;  /* 0x0000000a090b7221 */ /* 0x022fca0000000000 */
[----:B------:R-:W1:Y:S02]  /*0680*/  ATOMS.CAST.SPIN P0, [R2], R10, R11 ;  /* 0x0000000a0200758d */ /* 0x000e64000180000b */
[----:B-1----:R-:W-:Y:S05]  /*0690*/  @!P0 BRA `(.L_x_10) ;  /* 0xfffffffc00f08947 */ /* 0x002fea000383ffff */
[----:B------:R-:W-:Y:S05]  /*06a0*/  BSYNC.RECONVERGENT B2 ;  /* 0x0000000000027941 */ /* 0x000fea0003800200 */
.L_x_9:
[----:B------:R-:W-:Y:S01]  /*06b0*/  IADD3 R5, PT, PT, R5, 0x1, RZ ;  /* 0x0000000105057810 */ /* 0x000fe20007ffe0ff */
[----:B0-----:R-:W-:-:S03]  /*06c0*/  IMAD.WIDE.U32 R6, R3, 0x4, R6 ;  /* 0x0000000403067825 */ /* 0x001fc600078e0006 */
[----:B------:R-:W-:-:S13]  /*06d0*/  ISETP.NE.AND P0, PT, R5, RZ, PT ;  /* 0x000000ff0500720c */ /* 0x000fda0003f05270 */
[----:B------:R-:W-:Y:S05]  /*06e0*/  @P0 BRA `(.L_x_11) ;  /* 0xfffffffc00d40947 */ /* 0x000fea000383ffff */
.L_x_8:
[----:B------:R-:W-:Y:S05]  /*06f0*/  BSYNC.RECONVERGENT B1 ;  /* 0x0000000000017941 */ /* 0x000fea0003800200 */
.L_x_7:
[----:B------:R-:W-:-:S13]  /*0700*/  ISETP.GE.U32.AND P0, PT, R8, 0x3, PT ;  /* 0x000000030800780c */ /* 0x000fda0003f06070 */
[----:B------:R-:W-:Y:S05]  /*0710*/  @!P0 BRA `(.L_x_6) ;  /* 0x0000000000bc8947 */ /* 0x000fea0003800000 */
[----:B------:R-:W0:Y:S01]  /*0720*/  S2R R5, SR_CgaCtaId ;  /* 0x0000000000057919 */ /* 0x000e220000008800 */
[----:B------:R-:W-:Y:S01]  /*0730*/  MOV R2, 0x400 ;  /* 0x0000040000027802 */ /* 0x000fe20000000f00 */
[C-C-:B------:R-:W-:Y:S02]  /*0740*/  IMAD R9, R3.reuse, 0x2, R4.reuse ;  /* 0x0000000203097824 */ /* 0x140fe400078e0204 */
[----:B------:R-:W-:Y:S02]  /*0750*/  IMAD R8, R3, 0x3, R4 ;  /* 0x0000000303087824 */ /* 0x000fe400078e0204 */
[----:B------:R-:W-:-:S05]  /*0760*/  VIADD R2, R2, 0x4 ;  /* 0x0000000402027836 */ /* 0x000fca0000000000 */
[----:B0-----:R-:W-:Y:S02]  /*0770*/  LEA R5, R5, R2, 0x18 ;  /* 0x0000000205057211 */ /* 0x001fe400078ec0ff */
[----:B------:R-:W-:-:S07]  /*0780*/  IADD3 R2, PT, PT, R4, R3, RZ ;  /* 0x0000000304027210 */ /* 0x000fce0007ffe0ff */
.L_x_20:
[----:B-1----:R-:W0:Y:S02]  /*0790*/  LDC.64 R6, c[0x0][0x398] ;  /* 0x0000e600ff067b82 */ /* 0x002e240000000a00 */
[----:B0-----:R-:W-:-:S06]  /*07a0*/  IMAD.WIDE.U32 R10, R4, 0x4, R6 ;  /* 0x00000004040a7825 */ /* 0x001fcc00078e0006 */
[----:B------:R0:W5:Y:S01]  /*07b0*/  LDG.E.STRONG.SYS R11, desc[UR8][R10.64] ;  /* 0x000000080a0b7981 */ /* 0x000162000c1f5900 */
[----:B------:R-:W-:Y:S01]  /*07c0*/  BSSY.RECONVERGENT B1, `(.L_x_12) ;  /* 0x0000005000017945 */ /* 0x000fe20003800200 */
.L_x_13:
[----:B------:R-:W1:Y:S02]  /*07d0*/  LDS R12, [R5] ;  /* 0x00000000050c7984 */ /* 0x000e640000000800 */
[----:B-1---5:R-:W-:-:S05]  /*07e0*/  FADD R13, R11, R12 ;  /* 0x0000000c0b0d7221 */ /* 0x022fca0000000000 */
[----:B------:R-:W1:Y:S02]  /*07f0*/  ATOMS.CAST.SPIN P0, [R5], R12, R13 ;  /* 0x0000000c0500758d */ /* 0x000e64000180000d */
[----:B-1----:R-:W-:Y:S05]  /*0800*/  @!P0 BRA `(.L_x_13) ;  /* 0xfffffffc00f08947 */ /* 0x002fea000383ffff */
[----:B------:R-:W-:Y:S05]  /*0810*/  BSYNC.RECONVERGENT B1 ;  /* 0x0000000000017941 */ /* 0x000fea0003800200 */
.L_x_12:
[----:B0-----:R-:W-:-:S06]  /*0820*/  IMAD.WIDE.U32 R10, R2, 0x4, R6 ;  /* 0x00000004020a7825 */ /* 0x001fcc00078e0006 */
[----:B------:R0:W5:Y:S01]  /*0830*/  LDG.E.STRONG.SYS R11, desc[UR8][R10.64] ;  /* 0x000000080a0b7981 */ /* 0x000162000c1f5900 */
[----:B------:R-:W-:Y:S01]  /*0840*/  BSSY.RECONVERGENT B1, `(.L_x_14) ;  /* 0x0000005000017945 */ /* 0x000fe20003800200 */
.L_x_15:
[----:B------:R-:W1:Y:S02]  /*0850*/  LDS R12, [R5] ;  /* 0x00000000050c7984 */ /* 0x000e640000000800 */
[----:B-1---5:R-:W-:-:S05]  /*0860*/  FADD R13, R11, R12 ;  /* 0x0000000c0b0d7221 */ /* 0x022fca0000000000 */
[----:B------:R-:W1:Y:S02]  /*0870*/  ATOMS.CAST.SPIN P0, [R5], R12, R13 ;  /* 0x0000000c0500758d */ /* 0x000e64000180000d */
[----:B-1----:R-:W-:Y:S05]  /*0880*/  @!P0 BRA `(.L_x_15) ;  /* 0xfffffffc00f08947 */ /* 0x002fea000383ffff */
[----:B------:R-:W-:Y:S05]  /*0890*/  BSYNC.RECONVERGENT B1 ;  /* 0x0000000000017941 */ /* 0x000fea0003800200 */
.L_x_14:
[----:B0-----:R-:W-:-:S06]  /*08a0*/  IMAD.WIDE.U32 R10, R9, 0x4, R6 ;  /* 0x00000004090a7825 */ /* 0x001fcc00078e0006 */
[----:B------:R0:W5:Y:S01]  /*08b0*/  LDG.E.STRONG.SYS R11, desc[UR8][R10.64] ;  /* 0x000000080a0b7981 */ /* 0x000162000c1f5900 */
[----:B------:R-:W-:Y:S01]  /*08c0*/  BSSY.RECONVERGENT B1, `(.L_x_16) ;  /* 0x0000006000017945 */ /* 0x000fe20003800200 */
[----:B------:R-:W-:-:S07]  /*08d0*/  IADD3 R4, PT, PT, R3, R4, R3 ;  /* 0x0000000403047210 */ /* 0x000fce0007ffe003 */
.L_x_17:
[----:B------:R-:W1:Y:S02]  /*08e0*/  LDS R12, [R5] ;  /* 0x00000000050c7984 */ /* 0x000e640000000800 */
[----:B-1---5:R-:W-:-:S05]  /*08f0*/  FADD R13, R11, R12 ;  /* 0x0000000c0b0d7221 */ /* 0x022fca0000000000 */
[----:B------:R-:W1:Y:S02]  /*0900*/  ATOMS.CAST.SPIN P0, [R5], R12, R13 ;  /* 0x0000000c0500758d */ /* 0x000e64000180000d */
[----:B-1----:R-:W-:Y:S05]  /*0910*/  @!P0 BRA `(.L_x_17) ;  /* 0xfffffffc00f08947 */ /* 0x002fea000383ffff */
[----:B------:R-:W-:Y:S05]  /*0920*/  BSYNC.RECONVERGENT B1 ;  /* 0x0000000000017941 */ /* 0x000fea0003800200 */
.L_x_16:
[----:B------:R-:W-:-:S06]  /*0930*/  IMAD.WIDE.U32 R6, R8, 0x4, R6 ;  /* 0x0000000408067825 */ /* 0x000fcc00078e0006 */
[----:B------:R1:W5:Y:S01]  /*0940*/  LDG.E.STRONG.SYS R7, desc[UR8][R6.64] ;  /* 0x0000000806077981 */ /* 0x000362000c1f5900 */
[----:B------:R-:W-:Y:S01]  /*0950*/  BSSY.RECONVERGENT B1, `(.L_x_18) ;  /* 0x0000005000017945 */ /* 0x000fe20003800200 */
.L_x_19:
[----:B0-----:R-:W0:Y:S02]  /*0960*/  LDS R10, [R5] ;  /* 0x00000000050a7984 */ /* 0x001e240000000800 */
[----:B0----5:R-:W-:-:S05]  /*0970*/  FADD R11, R7, R10 ;  /* 0x0000000a070b7221 */ /* 0x021fca0000000000 */
[----:B------:R-:W0:Y:S02]  /*0980*/  ATOMS.CAST.SPIN P0, [R5], R10, R11 ;  /* 0x0000000a0500758d */ /* 0x000e24000180000b */
[----:B0-----:R-:W-:Y:S05]  /*0990*/  @!P0 BRA `(.L_x_19) ;  /* 0xfffffffc00f08947 */ /* 0x001fea000383ffff */
[----:B------:R-:W-:Y:S05]  /*09a0*/  BSYNC.RECONVERGENT B1 ;  /* 0x0000000000017941 */ /* 0x000fea0003800200 */
.L_x_18:
[C---:B------:R-:W-:Y:S01]  /*09b0*/  IADD3 R4, PT, PT, R3.reuse, R4, R3 ;  /* 0x0000000403047210 */ /* 0x040fe20007ffe003 */
[C---:B------:R-:W-:Y:S01]  /*09c0*/  IMAD R9, R3.reuse, 0x4, R9 ;  /* 0x0000000403097824 */ /* 0x040fe200078e0209 */
[C---:B------:R-:W-:Y:S01]  /*09d0*/  LEA R2, R3.reuse, R2, 0x2 ;  /* 0x0000000203027211 */ /* 0x040fe200078e10ff */
[----:B------:R-:W-:Y:S01]  /*09e0*/  IMAD R8, R3, 0x4, R8 ;  /* 0x0000000403087824 */ /* 0x000fe200078e0208 */
[----:B------:R-:W-:-:S13]  /*09f0*/  ISETP.GE.U32.AND P0, PT, R4, UR6, PT ;  /* 0x0000000604007c0c */ /* 0x000fda000bf06070 */
[----:B------:R-:W-:Y:S05]  /*0a00*/  @!P0 BRA `(.L_x_20) ;  /* 0xfffffffc00608947 */ /* 0x000fea000383ffff */
.L_x_6:
[----:B------:R-:W-:Y:S05]  /*0a10*/  BSYNC.RECONVERGENT B0 ;  /* 0x0000000000007941 */ /* 0x000fea0003800200 */
.L_x_5:
[----:B------:R-:W-:Y:S01]  /*0a20*/  BAR.SYNC.DEFER_BLOCKING 0x0 ;  /* 0x0000000000007b1d */ /* 0x000fe20000010000 */
[----:B------:R-:W-:-:S13]  /*0a30*/  ISETP.NE.AND P0, PT, R0, RZ, PT ;  /* 0x000000ff0000720c */ /* 0x000fda0003f05270 */
[----:B------:R-:W-:Y:S05]  /*0a40*/  @P0 EXIT ;  /* 0x000000000000094d */ /* 0x000fea0003800000 */
[----:B------:R-:W0:Y:S01]  /*0a50*/  S2UR UR5, SR_CgaCtaId ;  /* 0x00000000000579c3 */ /* 0x000e220000008800 */
[----:B------:R-:W-:-:S07]  /*0a60*/  UMOV UR4, 0x400 ;  /* 0x0000040000047882 */ /* 0x000fce0000000000 */
[----:B------:R-:W2:Y:S08]  /*0a70*/  LDC.64 R2, c[0x0][0x398] ;  /* 0x0000e600ff027b82 */ /* 0x000eb00000000a00 */
[----:B-1----:R-:W1:Y:S01]  /*0a80*/  LDC.64 R6, c[0x0][0x390] ;  /* 0x0000e400ff067b82 */ /* 0x002e620000000a00 */
[----:B0-----:R-:W-:-:S09]  /*0a90*/  ULEA UR4, UR5, UR4, 0x18 ;  /* 0x0000000405047291 */ /* 0x001fd2000f8ec0ff */
[----:B------:R-:W2:Y:S04]  /*0aa0*/  LDS R5, [UR4+0x4] ;  /* 0x00000404ff057984 */ /* 0x000ea80008000800 */
[----:B--2---:R-:W-:Y:S04]  /*0ab0*/  STG.E.STRONG.SYS desc[UR8][R2.64], R5 ;  /* 0x0000000502007986 */ /* 0x004fe8000c115908 */
[----:B-1----:R-:W-:Y:S01]  /*0ac0*/  STG.E desc[UR8][R6.64], RZ ;  /* 0x000000ff06007986 */ /* 0x002fe2000c101908 */
[----:B------:R-:W-:Y:S05]  /*0ad0*/  EXIT ;  /* 0x000000000000794d */ /* 0x000fea0003800000 */
.L_x_21:
[----:B------:R-:W-:-:S00]  /*0ae0*/  BRA `(.L_x_21) ;  /* 0xfffffffc00fc7947 */ /* 0x000fc0000383ffff */
[----:B------:R-:W-:-:S00]  /*0af0*/  NOP ;  /* 0x0000000000007918 */ /* 0x000fc00000000000 */
        /* <DEDUP_REMOVED lines=8> */
.L_x_22:


//--------------------- .nv.shared._Z3sumPKfiPjPVf --------------------------
	.section	.nv.shared._Z3sumPKfiPjPVf,"aw",@nobits
	.sectionflags	@""
	.align	4
.nv.shared._Z3sumPKfiPjPVf:
	.zero		1032


//--------------------- .nv.shared.reserved.0     --------------------------
	.section	.nv.shared.reserved.0,"aw",@nobits
	.weak		__nv_reservedSMEM_offset_0_alias
	.size		__nv_reservedSMEM_offset_0_alias, 0, 64
	.other		__nv_reservedSMEM_offset_0_alias,@"STO_CUDA_RESERVED_SHARED STV_DEFAULT"
__nv_reservedSMEM_offset_0_alias:
	.zero		0
	.zero		64


//--------------------- .nv.constant0._Z3sumPKfiPjPVf --------------------------
	.section	.nv.constant0._Z3sumPKfiPjPVf,"a",@progbits
	.sectionflags	@""
	.align	4
.nv.constant0._Z3sumPKfiPjPVf:
	.zero		928


//--------------------- SYMBOLS --------------------------

	.type		.nv.reservedSmem.offset0,@object
	.size		.nv.reservedSmem.offset0,0x4
	.type		.nv.reservedSmem.cap,@object
	.size		.nv.reservedSmem.cap,0x4
